	.headerflags	@"EF_CUDA_TEXMODE_UNIFIED EF_CUDA_64BIT_ADDRESS EF_CUDA_ACCELERATORS EF_CUDA_SM90 EF_CUDA_VIRTUAL_SM(EF_CUDA_SM90)"
	.elftype	@"ET_EXEC"


//--------------------- .nv.info                  --------------------------
	.section	.nv.info,"",@"SHT_CUDA_INFO"
	.align	4


	//----- nvinfo : EIATTR_REGCOUNT
	.align		4
        /*0000*/ 	.byte	0x04, 0x2f
        /*0002*/ 	.short	(.L_1 - .L_0)
	.align		4
.L_0:
        /*0004*/ 	.word	index@(triton_poi_fused_convolution_neg_relu_threshold_backward_8)
        /*0008*/ 	.word	0x0000000c


	//----- nvinfo : EIATTR_MIN_STACK_SIZE
	.align		4
.L_1:
        /*000c*/ 	.byte	0x04, 0x12
        /*000e*/ 	.short	(.L_3 - .L_2)
	.align		4
.L_2:
        /*0010*/ 	.word	index@(triton_poi_fused_convolution_neg_relu_threshold_backward_8)
        /*0014*/ 	.word	0x00000000


	//----- nvinfo : EIATTR_FRAME_SIZE
	.align		4
.L_3:
        /*0018*/ 	.byte	0x04, 0x11
        /*001a*/ 	.short	(.L_5 - .L_4)
	.align		4
.L_4:
        /*001c*/ 	.word	index@(triton_poi_fused_convolution_neg_relu_threshold_backward_8)
        /*0020*/ 	.word	0x00000000


	//----- nvinfo : EIATTR_MIN_STACK_SIZE
	.align		4
.L_5:
        /*0024*/ 	.byte	0x04, 0x12
        /*0026*/ 	.short	(.L_7 - .L_6)
	.align		4
.L_6:
        /*0028*/ 	.word	index@(triton_poi_fused_convolution_neg_relu_threshold_backward_8)
        /*002c*/ 	.word	0x00000000
.L_7:


//--------------------- .nv.info.triton_poi_fused_convolution_neg_relu_threshold_backward_8 --------------------------
	.section	.nv.info.triton_poi_fused_convolution_neg_relu_threshold_backward_8,"",@"SHT_CUDA_INFO"
	.sectionflags	@""
	.align	4


	//----- nvinfo : EIATTR_CUDA_API_VERSION
	.align		4
        /*0000*/ 	.byte	0x04, 0x37
        /*0002*/ 	.short	(.L_9 - .L_8)
.L_8:
        /*0004*/ 	.word	0x0000007c


	//----- nvinfo : EIATTR_KPARAM_INFO
	.align		4
.L_9:
        /*0008*/ 	.byte	0x04, 0x17
        /*000a*/ 	.short	(.L_11 - .L_10)
.L_10:
        /*000c*/ 	.word	0x00000000
        /*0010*/ 	.short	0x0004
        /*0012*/ 	.short	0x0020
        /*0014*/ 	.byte	0x00, 0xf0, 0x11, 0x00


	//----- nvinfo : EIATTR_KPARAM_INFO
	.align		4
.L_11:
        /*0018*/ 	.byte	0x04, 0x17
        /*001a*/ 	.short	(.L_13 - .L_12)
.L_12:
        /*001c*/ 	.word	0x00000000
        /*0020*/ 	.short	0x0003
        /*0022*/ 	.short	0x0018
        /*0024*/ 	.byte	0x00, 0xf4, 0x21, 0x00


	//----- nvinfo : EIATTR_KPARAM_INFO
	.align		4
.L_13:
        /*0028*/ 	.byte	0x04, 0x17
        /*002a*/ 	.short	(.L_15 - .L_14)
.L_14:
        /*002c*/ 	.word	0x00000000
        /*0030*/ 	.short	0x0002
        /*0032*/ 	.short	0x0010
        /*0034*/ 	.byte	0x00, 0xf4, 0x21, 0x00


	//----- nvinfo : EIATTR_KPARAM_INFO
	.align		4
.L_15:
        /*0038*/ 	.byte	0x04, 0x17
        /*003a*/ 	.short	(.L_17 - .L_16)
.L_16:
        /*003c*/ 	.word	0x00000000
        /*0040*/ 	.short	0x0001
        /*0042*/ 	.short	0x0008
        /*0044*/ 	.byte	0x00, 0xf4, 0x21, 0x00


	//----- nvinfo : EIATTR_KPARAM_INFO
	.align		4
.L_17:
        /*0048*/ 	.byte	0x04, 0x17
        /*004a*/ 	.short	(.L_19 - .L_18)
.L_18:
        /*004c*/ 	.word	0x00000000
        /*0050*/ 	.short	0x0000
        /*0052*/ 	.short	0x0000
        /*0054*/ 	.byte	0x00, 0xf4, 0x21, 0x00


	//----- nvinfo : EIATTR_SPARSE_MMA_MASK
	.align		4
.L_19:
        /*0058*/ 	.byte	0x03, 0x50
        /*005a*/ 	.short	0x0000


	//----- nvinfo : EIATTR_MAXREG_COUNT
	.align		4
        /*005c*/ 	.byte	0x03, 0x1b
        /*005e*/ 	.short	0x00ff


	//----- nvinfo : EIATTR_EXIT_INSTR_OFFSETS
	.align		4
        /*0060*/ 	.byte	0x04, 0x1c
        /*0062*/ 	.short	(.L_21 - .L_20)


	//   ....[0]....
.L_20:
        /*0064*/ 	.word	0x00000310


	//----- nvinfo : EIATTR_REQNTID
	.align		4
.L_21:
        /*0068*/ 	.byte	0x04, 0x10
        /*006a*/ 	.short	(.L_23 - .L_22)
.L_22:
        /*006c*/ 	.word	0x00000080
        /*0070*/ 	.word	0x00000001
        /*0074*/ 	.word	0x00000001


	//----- nvinfo : EIATTR_CBANK_PARAM_SIZE
	.align		4
.L_23:
        /*0078*/ 	.byte	0x03, 0x19
        /*007a*/ 	.short	0x0024


	//----- nvinfo : EIATTR_PARAM_CBANK
	.align		4
        /*007c*/ 	.byte	0x04, 0x0a
        /*007e*/ 	.short	(.L_25 - .L_24)
	.align		4
.L_24:
        /*0080*/ 	.word	index@(.nv.constant0.triton_poi_fused_convolution_neg_relu_threshold_backward_8)
        /*0084*/ 	.short	0x0210
        /*0086*/ 	.short	0x0024


	//----- nvinfo : EIATTR_SW_WAR
	.align		4
.L_25:
        /*0088*/ 	.byte	0x04, 0x36
        /*008a*/ 	.short	(.L_27 - .L_26)
.L_26:
        /*008c*/ 	.word	0x00000008
.L_27:


//--------------------- .nv.callgraph             --------------------------
	.section	.nv.callgraph,"",@"SHT_CUDA_CALLGRAPH"
	.align	4
	.sectionentsize	8
	.align		4
        /*0000*/ 	.word	0x00000000
	.align		4
        /*0004*/ 	.word	0xffffffff
	.align		4
        /*0008*/ 	.word	0x00000000
	.align		4
        /*000c*/ 	.word	0xfffffffe
	.align		4
        /*0010*/ 	.word	0x00000000
	.align		4
        /*0014*/ 	.word	0xfffffffd
	.align		4
        /*0018*/ 	.word	0x00000000
	.align		4
        /*001c*/ 	.word	0xfffffffc


//--------------------- .text.triton_poi_fused_convolution_neg_relu_threshold_backward_8 --------------------------
	.section	.text.triton_poi_fused_convolution_neg_relu_threshold_backward_8,"ax",@progbits
	.align	128
        .global         triton_poi_fused_convolution_neg_relu_threshold_backward_8
        .type           triton_poi_fused_convolution_neg_relu_threshold_backward_8,@function
        .size           triton_poi_fused_convolution_neg_relu_threshold_backward_8,(.L_x_1 - triton_poi_fused_convolution_neg_relu_threshold_backward_8)
        .other          triton_poi_fused_convolution_neg_relu_threshold_backward_8,@"STO_CUDA_ENTRY STV_DEFAULT"
triton_poi_fused_convolution_neg_relu_threshold_backward_8:
.text.triton_poi_fused_convolution_neg_relu_threshold_backward_8:
[----:B------:R-:W-:Y:S01]  /*0000*/  LDC R1, c[0x0][0x28] ;  /* 0x00000a00ff017b82 */ /* 0x000fe20000000800 */
[----:B------:R-:W1:Y:S07]  /*0010*/  S2R R0, SR_TID.X ;  /* 0x0000000000007919 */ /* 0x000e6e0000002100 */
[----:B------:R-:W2:Y:S01]  /*0020*/  LDC.64 R2, c[0x0][0x210] ;  /* 0x00008400ff027b82 */ /* 0x000ea20000000a00 */
[----:B------:R-:W-:Y:S01]  /*0030*/  ULDC.64 UR4, c[0x0][0x208] ;  /* 0x0000820000047ab9 */ /* 0x000fe20000000a00 */
[----:B------:R-:W-:Y:S01]  /*0040*/  ULDC.64 UR6, c[0x0][0x220] ;  /* 0x0000880000067ab9 */ /* 0x000fe20000000a00 */
[----:B------:R-:W3:Y:S01]  /*0050*/  S2R R7, SR_CTAID.X ;  /* 0x0000000000077919 */ /* 0x000ee20000002500 */
[----:B------:R-:W-:-:S04]  /*0060*/  ULDC.64 UR8, c[0x0][0x228] ;  /* 0x00008a0000087ab9 */ /* 0x000fc80000000a00 */
[----:B------:R-:W4:Y:S01]  /*0070*/  LDC.64 R4, c[0x0][0x218] ;  /* 0x00008600ff047b82 */ /* 0x000f220000000a00 */
[----:B-1----:R-:W-:Y:S01]  /*0080*/  IMAD.SHL.U32 R0, R0, 0x2, RZ ;  /* 0x0000000200007824 */ /* 0x002fe200078e00ff */
[----:B---3--:R-:W-:-:S04]  /*0090*/  SHF.R.S32.HI R6, RZ, 0x17, R7 ;  /* 0x00000017ff067819 */ /* 0x008fc80000011407 */
[----:B------:R-:W-:-:S05]  /*00a0*/  LOP3.LUT R0, R0, 0xfe, RZ, 0xc0, !PT ;  /* 0x000000fe00007812 */ /* 0x000fca00078ec0ff */
[----:B------:R-:W-:Y:S01]  /*00b0*/  IMAD R7, R7, 0x100, R0 ;  /* 0x0000010007077824 */ /* 0x000fe200078e0200 */
[----:B------:R-:W-:-:S03]  /*00c0*/  SGXT R0, R6, 0x1 ;  /* 0x000000010600781a */ /* 0x000fc60000000200 */
[----:B--2---:R-:W-:Y:S01]  /*00d0*/  IMAD.WIDE R2, R7, 0x4, R2 ;  /* 0x0000000407027825 */ /* 0x004fe200078e0202 */
[----:B------:R-:W-:-:S04]  /*00e0*/  LEA.HI R0, R0, R7, RZ, 0x6 ;  /* 0x0000000700007211 */ /* 0x000fc800078f30ff */
[----:B------:R-:W-:Y:S01]  /*00f0*/  LOP3.LUT R0, R0, 0xffffffc0, RZ, 0xc0, !PT ;  /* 0xffffffc000007812 */ /* 0x000fe200078ec0ff */
[----:B------:R-:W2:Y:S04]  /*0100*/  LDG.E.64 R2, desc[UR4][R2.64] ;  /* 0x0000000402027981 */ /* 0x000ea8000c1e1b00 */
[----:B------:R-:W-:-:S04]  /*0110*/  IMAD.IADD R9, R7, 0x1, -R0 ;  /* 0x0000000107097824 */ /* 0x000fc800078e0a00 */
[----:B----4-:R-:W-:-:S06]  /*0120*/  IMAD.WIDE R4, R9, 0x4, R4 ;  /* 0x0000000409047825 */ /* 0x010fcc00078e0204 */
[----:B------:R-:W2:Y:S02]  /*0130*/  LDG.E.EL.64 R4, desc[UR4][R4.64] ;  /* 0x0000000404047981 */ /* 0x000ea4000c2e1b00 */
[C---:B--2---:R-:W-:Y:S01]  /*0140*/  FADD R0, R3.reuse, R5 ;  /* 0x0000000503007221 */ /* 0x044fe20000000000 */
[----:B------:R-:W-:Y:S01]  /*0150*/  FADD R6, R2, R4 ;  /* 0x0000000402067221 */ /* 0x000fe20000000000 */
[----:B------:R-:W-:Y:S02]  /*0160*/  FSETP.GEU.AND P2, PT, R3, -R5, PT ;  /* 0x800000050300720b */ /* 0x000fe40003f4e000 */
[----:B------:R-:W-:Y:S01]  /*0170*/  FADD R9, RZ, -R0 ;  /* 0x80000000ff097221 */ /* 0x000fe20000000000 */
[----:B------:R-:W-:Y:S01]  /*0180*/  FADD R8, RZ, -R6 ;  /* 0x80000006ff087221 */ /* 0x000fe20000000000 */
[----:B------:R-:W-:Y:S02]  /*0190*/  FSETP.GEU.AND P0, PT, -R0, RZ, PT ;  /* 0x000000ff0000720b */ /* 0x000fe40003f0e100 */
[----:B------:R-:W-:-:S02]  /*01a0*/  FSETP.GEU.AND P1, PT, -R6, RZ, PT ;  /* 0x000000ff0600720b */ /* 0x000fc40003f2e100 */
[----:B------:R-:W-:Y:S02]  /*01b0*/  FSETP.GEU.AND P3, PT, R2, -R4, PT ;  /* 0x800000040200720b */ /* 0x000fe40003f6e000 */
[----:B------:R-:W-:Y:S02]  /*01c0*/  FSEL R9, R9, RZ, P0 ;  /* 0x000000ff09097208 */ /* 0x000fe40000000000 */
[----:B------:R-:W-:Y:S02]  /*01d0*/  FSEL R8, R8, RZ, P1 ;  /* 0x000000ff08087208 */ /* 0x000fe40000800000 */
[----:B------:R-:W-:Y:S02]  /*01e0*/  FSEL R0, R0, RZ, P2 ;  /* 0x000000ff00007208 */ /* 0x000fe40001000000 */
[----:B------:R-:W-:Y:S02]  /*01f0*/  FSEL R6, R6, RZ, P3 ;  /* 0x000000ff06067208 */ /* 0x000fe40001800000 */
[----:B------:R-:W-:-:S02]  /*0200*/  FSETP.GTU.AND P0, PT, R9, RZ, PT ;  /* 0x000000ff0900720b */ /* 0x000fc40003f0c000 */
[----:B------:R-:W-:Y:S02]  /*0210*/  FSETP.GTU.AND P1, PT, R8, RZ, PT ;  /* 0x000000ff0800720b */ /* 0x000fe40003f2c000 */
[----:B------:R-:W-:Y:S02]  /*0220*/  FSETP.GTU.AND P2, PT, R0, RZ, PT ;  /* 0x000000ff0000720b */ /* 0x000fe40003f4c000 */
[----:B------:R-:W-:Y:S02]  /*0230*/  FSETP.GTU.AND P3, PT, R6, RZ, PT ;  /* 0x000000ff0600720b */ /* 0x000fe40003f6c000 */
[----:B------:R-:W-:Y:S02]  /*0240*/  SHF.R.S32.HI R5, RZ, 0x1f, R7 ;  /* 0x0000001fff057819 */ /* 0x000fe40000011407 */
[----:B------:R-:W-:Y:S02]  /*0250*/  IADD3 R2, P4, R7, UR6, RZ ;  /* 0x0000000607027c10 */ /* 0x000fe4000ff9e0ff */
[----:B------:R-:W-:-:S02]  /*0260*/  IADD3 R4, P5, R7, UR8, RZ ;  /* 0x0000000807047c10 */ /* 0x000fc4000ffbe0ff */
[----:B------:R-:W-:Y:S02]  /*0270*/  SEL R0, RZ, 0x1, P1 ;  /* 0x00000001ff007807 */ /* 0x000fe40000800000 */
[----:B------:R-:W-:Y:S02]  /*0280*/  SEL R7, RZ, 0x100, P0 ;  /* 0x00000100ff077807 */ /* 0x000fe40000000000 */
[----:B------:R-:W-:Y:S02]  /*0290*/  SEL R6, RZ, 0x1, P3 ;  /* 0x00000001ff067807 */ /* 0x000fe40001800000 */
[----:B------:R-:W-:Y:S01]  /*02a0*/  SEL R9, RZ, 0x100, P2 ;  /* 0x00000100ff097807 */ /* 0x000fe20001000000 */
[----:B------:R-:W-:Y:S01]  /*02b0*/  IMAD.IADD R7, R0, 0x1, R7 ;  /* 0x0000000100077824 */ /* 0x000fe200078e0207 */
[----:B------:R-:W-:Y:S02]  /*02c0*/  IADD3.X R3, R5, UR7, RZ, P4, !PT ;  /* 0x0000000705037c10 */ /* 0x000fe4000a7fe4ff */
[----:B------:R-:W-:Y:S01]  /*02d0*/  IADD3.X R5, R5, UR9, RZ, P5, !PT ;  /* 0x0000000905057c10 */ /* 0x000fe2000affe4ff */
[----:B------:R-:W-:-:S02]  /*02e0*/  IMAD.IADD R9, R6, 0x1, R9 ;  /* 0x0000000106097824 */ /* 0x000fc400078e0209 */
[----:B------:R-:W-:Y:S04]  /*02f0*/  STG.E.U16 desc[UR4][R2.64], R7 ;  /* 0x0000000702007986 */ /* 0x000fe8000c101504 */
[----:B------:R-:W-:Y:S01]  /*0300*/  STG.E.U16 desc[UR4][R4.64], R9 ;  /* 0x0000000904007986 */ /* 0x000fe2000c101504 */
[----:B------:R-:W-:Y:S05]  /*0310*/  EXIT ;  /* 0x000000000000794d */ /* 0x000fea0003800000 */
.L_x_0:
[----:B------:R-:W-:-:S00]  /*0320*/  BRA `(.L_x_0) ;  /* 0xfffffffc00fc7947 */ /* 0x000fc0000383ffff */
[----:B------:R-:W-:-:S00]  /*0330*/  NOP ;  /* 0x0000000000007918 */ /* 0x000fc00000000000 */
        /* <DEDUP_REMOVED lines=12> */
.L_x_1:


//--------------------- .nv.constant0.triton_poi_fused_convolution_neg_relu_threshold_backward_8 --------------------------
	.section	.nv.constant0.triton_poi_fused_convolution_neg_relu_threshold_backward_8,"a",@progbits
	.sectionflags	@""
	.align	4
.nv.constant0.triton_poi_fused_convolution_neg_relu_threshold_backward_8:
	.zero		564
